	.headerflags	@"EF_CUDA_TEXMODE_UNIFIED EF_CUDA_64BIT_ADDRESS EF_CUDA_ACCELERATORS EF_CUDA_SM90 EF_CUDA_VIRTUAL_SM(EF_CUDA_SM90)"
	.elftype	@"ET_EXEC"


//--------------------- .nv.info                  --------------------------
	.section	.nv.info,"",@"SHT_CUDA_INFO"
	.align	4


	//----- nvinfo : EIATTR_REGCOUNT
	.align		4
        /*0000*/ 	.byte	0x04, 0x2f
        /*0002*/ 	.short	(.L_3 - .L_2)
	.align		4
.L_2:
        /*0004*/ 	.word	index@(triton_poi_fused__native_batch_norm_legit_no_training_relu_9)
        /*0008*/ 	.word	0x00000010


	//----- nvinfo : EIATTR_MIN_STACK_SIZE
	.align		4
.L_3:
        /*000c*/ 	.byte	0x04, 0x12
        /*000e*/ 	.short	(.L_5 - .L_4)
	.align		4
.L_4:
        /*0010*/ 	.word	index@(triton_poi_fused__native_batch_norm_legit_no_training_relu_9)
        /*0014*/ 	.word	0x00000000


	//----- nvinfo : EIATTR_FRAME_SIZE
	.align		4
.L_5:
        /*0018*/ 	.byte	0x04, 0x11
        /*001a*/ 	.short	(.L_7 - .L_6)
	.align		4
.L_6:
        /*001c*/ 	.word	index@(triton_poi_fused__native_batch_norm_legit_no_training_relu_9)
        /*0020*/ 	.word	0x00000000


	//----- nvinfo : EIATTR_MIN_STACK_SIZE
	.align		4
.L_7:
        /*0024*/ 	.byte	0x04, 0x12
        /*0026*/ 	.short	(.L_9 - .L_8)
	.align		4
.L_8:
        /*0028*/ 	.word	index@(triton_poi_fused__native_batch_norm_legit_no_training_relu_9)
        /*002c*/ 	.word	0x00000000
.L_9:


//--------------------- .nv.info.triton_poi_fused__native_batch_norm_legit_no_training_relu_9 --------------------------
	.section	.nv.info.triton_poi_fused__native_batch_norm_legit_no_training_relu_9,"",@"SHT_CUDA_INFO"
	.sectionflags	@""
	.align	4


	//----- nvinfo : EIATTR_CUDA_API_VERSION
	.align		4
        /*0000*/ 	.byte	0x04, 0x37
        /*0002*/ 	.short	(.L_11 - .L_10)
.L_10:
        /*0004*/ 	.word	0x0000007c


	//----- nvinfo : EIATTR_KPARAM_INFO
	.align		4
.L_11:
        /*0008*/ 	.byte	0x04, 0x17
        /*000a*/ 	.short	(.L_13 - .L_12)
.L_12:
        /*000c*/ 	.word	0x00000000
        /*0010*/ 	.short	0x0006
        /*0012*/ 	.short	0x0030
        /*0014*/ 	.byte	0x00, 0xf0, 0x11, 0x00


	//----- nvinfo : EIATTR_KPARAM_INFO
	.align		4
.L_13:
        /*0018*/ 	.byte	0x04, 0x17
        /*001a*/ 	.short	(.L_15 - .L_14)
.L_14:
        /*001c*/ 	.word	0x00000000
        /*0020*/ 	.short	0x0005
        /*0022*/ 	.short	0x0028
        /*0024*/ 	.byte	0x00, 0xf4, 0x21, 0x00


	//----- nvinfo : EIATTR_KPARAM_INFO
	.align		4
.L_15:
        /*0028*/ 	.byte	0x04, 0x17
        /*002a*/ 	.short	(.L_17 - .L_16)
.L_16:
        /*002c*/ 	.word	0x00000000
        /*0030*/ 	.short	0x0004
        /*0032*/ 	.short	0x0020
        /*0034*/ 	.byte	0x00, 0xf4, 0x21, 0x00


	//----- nvinfo : EIATTR_KPARAM_INFO
	.align		4
.L_17:
        /*0038*/ 	.byte	0x04, 0x17
        /*003a*/ 	.short	(.L_19 - .L_18)
.L_18:
        /*003c*/ 	.word	0x00000000
        /*0040*/ 	.short	0x0003
        /*0042*/ 	.short	0x0018
        /*0044*/ 	.byte	0x00, 0xf4, 0x21, 0x00


	//----- nvinfo : EIATTR_KPARAM_INFO
	.align		4
.L_19:
        /*0048*/ 	.byte	0x04, 0x17
        /*004a*/ 	.short	(.L_21 - .L_20)
.L_20:
        /*004c*/ 	.word	0x00000000
        /*0050*/ 	.short	0x0002
        /*0052*/ 	.short	0x0010
        /*0054*/ 	.byte	0x00, 0xf4, 0x21, 0x00


	//----- nvinfo : EIATTR_KPARAM_INFO
	.align		4
.L_21:
        /*0058*/ 	.byte	0x04, 0x17
        /*005a*/ 	.short	(.L_23 - .L_22)
.L_22:
        /*005c*/ 	.word	0x00000000
        /*0060*/ 	.short	0x0001
        /*0062*/ 	.short	0x0008
        /*0064*/ 	.byte	0x00, 0xf4, 0x21, 0x00


	//----- nvinfo : EIATTR_KPARAM_INFO
	.align		4
.L_23:
        /*0068*/ 	.byte	0x04, 0x17
        /*006a*/ 	.short	(.L_25 - .L_24)
.L_24:
        /*006c*/ 	.word	0x00000000
        /*0070*/ 	.short	0x0000
        /*0072*/ 	.short	0x0000
        /*0074*/ 	.byte	0x00, 0xf4, 0x21, 0x00


	//----- nvinfo : EIATTR_SPARSE_MMA_MASK
	.align		4
.L_25:
        /*0078*/ 	.byte	0x03, 0x50
        /*007a*/ 	.short	0x0000


	//----- nvinfo : EIATTR_MAXREG_COUNT
	.align		4
        /*007c*/ 	.byte	0x03, 0x1b
        /*007e*/ 	.short	0x00ff


	//----- nvinfo : EIATTR_EXIT_INSTR_OFFSETS
	.align		4
        /*0080*/ 	.byte	0x04, 0x1c
        /*0082*/ 	.short	(.L_27 - .L_26)


	//   ....[0]....
.L_26:
        /*0084*/ 	.word	0x00000250


	//   ....[1]....
        /*0088*/ 	.word	0x00000270


	//----- nvinfo : EIATTR_REQNTID
	.align		4
.L_27:
        /*008c*/ 	.byte	0x04, 0x10
        /*008e*/ 	.short	(.L_29 - .L_28)
.L_28:
        /*0090*/ 	.word	0x00000080
        /*0094*/ 	.word	0x00000001
        /*0098*/ 	.word	0x00000001


	//----- nvinfo : EIATTR_CBANK_PARAM_SIZE
	.align		4
.L_29:
        /*009c*/ 	.byte	0x03, 0x19
        /*009e*/ 	.short	0x0034


	//----- nvinfo : EIATTR_PARAM_CBANK
	.align		4
        /*00a0*/ 	.byte	0x04, 0x0a
        /*00a2*/ 	.short	(.L_31 - .L_30)
	.align		4
.L_30:
        /*00a4*/ 	.word	index@(.nv.constant0.triton_poi_fused__native_batch_norm_legit_no_training_relu_9)
        /*00a8*/ 	.short	0x0210
        /*00aa*/ 	.short	0x0034


	//----- nvinfo : EIATTR_SW_WAR
	.align		4
.L_31:
        /*00ac*/ 	.byte	0x04, 0x36
        /*00ae*/ 	.short	(.L_33 - .L_32)
.L_32:
        /*00b0*/ 	.word	0x00000008
.L_33:


//--------------------- .nv.callgraph             --------------------------
	.section	.nv.callgraph,"",@"SHT_CUDA_CALLGRAPH"
	.align	4
	.sectionentsize	8
	.align		4
        /*0000*/ 	.word	0x00000000
	.align		4
        /*0004*/ 	.word	0xffffffff
	.align		4
        /*0008*/ 	.word	0x00000000
	.align		4
        /*000c*/ 	.word	0xfffffffe
	.align		4
        /*0010*/ 	.word	0x00000000
	.align		4
        /*0014*/ 	.word	0xfffffffd
	.align		4
        /*0018*/ 	.word	0x00000000
	.align		4
        /*001c*/ 	.word	0xfffffffc


//--------------------- .nv.constant4             --------------------------
	.section	.nv.constant4,"a",@progbits
	.align	8
	.align		8
.nv.constant4:
        /*0000*/ 	.dword	_$_str
	.align		8
        /*0008*/ 	.dword	_$_str_$_2


//--------------------- .text.triton_poi_fused__native_batch_norm_legit_no_training_relu_9 --------------------------
	.section	.text.triton_poi_fused__native_batch_norm_legit_no_training_relu_9,"ax",@progbits
	.align	128
        .global         triton_poi_fused__native_batch_norm_legit_no_training_relu_9
        .type           triton_poi_fused__native_batch_norm_legit_no_training_relu_9,@function
        .size           triton_poi_fused__native_batch_norm_legit_no_training_relu_9,(.L_x_1 - triton_poi_fused__native_batch_norm_legit_no_training_relu_9)
        .other          triton_poi_fused__native_batch_norm_legit_no_training_relu_9,@"STO_CUDA_ENTRY STV_DEFAULT"
triton_poi_fused__native_batch_norm_legit_no_training_relu_9:
.text.triton_poi_fused__native_batch_norm_legit_no_training_relu_9:
[----:B------:R-:W0:Y:S08]  /*0000*/  LDC R1, c[0x0][0x28] ;  /* 0x00000a00ff017b82 */ /* 0x000e300000000800 */
[----:B------:R-:W1:Y:S01]  /*0010*/  LDC.64 R6, c[0x0][0x220] ;  /* 0x00008800ff067b82 */ /* 0x000e620000000a00 */
[----:B------:R-:W-:Y:S01]  /*0020*/  ULDC.64 UR4, c[0x0][0x208] ;  /* 0x0000820000047ab9 */ /* 0x000fe20000000a00 */
[----:B------:R-:W2:Y:S01]  /*0030*/  S2R R0, SR_TID.X ;  /* 0x0000000000007919 */ /* 0x000ea20000002100 */
[----:B------:R-:W3:Y:S05]  /*0040*/  S2R R13, SR_CTAID.X ;  /* 0x00000000000d7919 */ /* 0x000eea0000002500 */
[----:B------:R-:W4:Y:S01]  /*0050*/  LDC.64 R2, c[0x0][0x210] ;  /* 0x00008400ff027b82 */ /* 0x000f220000000a00 */
[----:B-1----:R-:W5:Y:S07]  /*0060*/  LDG.E R6, desc[UR4][R6.64] ;  /* 0x0000000406067981 */ /* 0x002f6e000c1e1900 */
[----:B------:R-:W1:Y:S08]  /*0070*/  LDC.64 R4, c[0x0][0x218] ;  /* 0x00008600ff047b82 */ /* 0x000e700000000a00 */
[----:B------:R-:W1:Y:S01]  /*0080*/  LDC.64 R8, c[0x0][0x228] ;  /* 0x00008a00ff087b82 */ /* 0x000e620000000a00 */
[----:B--2---:R-:W-:-:S04]  /*0090*/  LOP3.LUT R0, R0, 0x7f, RZ, 0xc0, !PT ;  /* 0x0000007f00007812 */ /* 0x004fc800078ec0ff */
[----:B---3--:R-:W-:Y:S01]  /*00a0*/  LEA R13, R13, R0, 0x7 ;  /* 0x000000000d0d7211 */ /* 0x008fe200078e38ff */
[----:B------:R-:W-:Y:S02]  /*00b0*/  HFMA2.MMA R0, -RZ, RZ, 0, 0 ;  /* 0x00000000ff007435 */ /* 0x000fe400000001ff */
[----:B------:R-:W2:Y:S01]  /*00c0*/  LDC.64 R10, c[0x0][0x230] ;  /* 0x00008c00ff0a7b82 */ /* 0x000ea20000000a00 */
[C---:B------:R-:W-:Y:S01]  /*00d0*/  ISETP.GE.AND P0, PT, R13.reuse, 0x100, PT ;  /* 0x000001000d00780c */ /* 0x040fe20003f06270 */
[----:B----4-:R-:W-:Y:S01]  /*00e0*/  IMAD.WIDE R2, R13, 0x4, R2 ;  /* 0x000000040d027825 */ /* 0x010fe200078e0202 */
[----:B-1----:R-:W3:Y:S11]  /*00f0*/  LDG.E R5, desc[UR4][R4.64] ;  /* 0x0000000404057981 */ /* 0x002ef6000c1e1900 */
[----:B------:R1:W3:Y:S04]  /*0100*/  @!P0 LDG.E R0, desc[UR4][R2.64] ;  /* 0x0000000402008981 */ /* 0x0002e8000c1e1900 */
[----:B0-----:R-:W4:Y:S04]  /*0110*/  LDG.E R8, desc[UR4][R8.64] ;  /* 0x0000000408087981 */ /* 0x001f28000c1e1900 */
[----:B--2---:R-:W4:Y:S01]  /*0120*/  LDG.E R11, desc[UR4][R10.64] ;  /* 0x000000040a0b7981 */ /* 0x004f22000c1e1900 */
[----:B-1----:R-:W-:Y:S01]  /*0130*/  MOV R2, 0x3e800000 ;  /* 0x3e80000000027802 */ /* 0x002fe20000000f00 */
[----:B-----5:R-:W-:-:S04]  /*0140*/  FADD R6, R6, 9.9999997473787516356e-06 ;  /* 0x3727c5ac06067421 */ /* 0x020fc80000000000 */
[----:B------:R-:W0:Y:S02]  /*0150*/  MUFU.SQRT R7, R6 ;  /* 0x0000000600077308 */ /* 0x000e240000002000 */
[C---:B0-----:R-:W-:Y:S02]  /*0160*/  FSETP.GT.AND P1, PT, R7.reuse, 8.50705917302346158658e+37, PT ;  /* 0x7e8000000700780b */ /* 0x041fe40003f24000 */
[----:B------:R-:W-:-:S11]  /*0170*/  FSETP.GEU.AND P2, PT, R7, 1.175494350822287508e-38, PT ;  /* 0x008000000700780b */ /* 0x000fd60003f4e000 */
[----:B------:R-:W-:-:S04]  /*0180*/  @P1 FMUL R7, R7, 0.25 ;  /* 0x3e80000007071820 */ /* 0x000fc80000400000 */
[----:B------:R-:W-:-:S06]  /*0190*/  @!P2 FMUL R7, R7, 16777216 ;  /* 0x4b8000000707a820 */ /* 0x000fcc0000400000 */
[----:B------:R-:W0:Y:S01]  /*01a0*/  MUFU.RCP R7, R7 ;  /* 0x0000000700077308 */ /* 0x000e220000001000 */
[----:B------:R-:W-:Y:S02]  /*01b0*/  FSEL R4, R2, 1, P1 ;  /* 0x3f80000002047808 */ /* 0x000fe40000800000 */
[----:B------:R-:W1:Y:S03]  /*01c0*/  LDC.64 R2, c[0x0][0x238] ;  /* 0x00008e00ff027b82 */ /* 0x000e660000000a00 */
[----:B------:R-:W-:Y:S01]  /*01d0*/  @!P2 FMUL R4, R4, 16777216 ;  /* 0x4b8000000404a820 */ /* 0x000fe20000400000 */
[----:B---3--:R-:W-:-:S03]  /*01e0*/  FADD R0, -R5, R0 ;  /* 0x0000000005007221 */ /* 0x008fc60000000100 */
[----:B0-----:R-:W-:-:S04]  /*01f0*/  FMUL R5, R7, R4 ;  /* 0x0000000407057220 */ /* 0x001fc80000400000 */
[----:B------:R-:W-:-:S04]  /*0200*/  FMUL R0, R0, R5 ;  /* 0x0000000500007220 */ /* 0x000fc80000400000 */
[----:B----4-:R-:W-:-:S05]  /*0210*/  FFMA R0, R8, R0, R11 ;  /* 0x0000000008007223 */ /* 0x010fca000000000b */
[----:B------:R-:W-:Y:S01]  /*0220*/  FSETP.GEU.AND P1, PT, R0, RZ, PT ;  /* 0x000000ff0000720b */ /* 0x000fe20003f2e000 */
[----:B-1----:R-:W-:-:S03]  /*0230*/  IMAD.WIDE R2, R13, 0x4, R2 ;  /* 0x000000040d027825 */ /* 0x002fc600078e0202 */
[----:B------:R-:W-:Y:S01]  /*0240*/  FSEL R5, R0, RZ, P1 ;  /* 0x000000ff00057208 */ /* 0x000fe20000800000 */
[----:B------:R-:W-:Y:S08]  /*0250*/  @P0 EXIT ;  /* 0x000000000000094d */ /* 0x000ff00003800000 */
[----:B------:R-:W-:Y:S01]  /*0260*/  STG.E desc[UR4][R2.64], R5 ;  /* 0x0000000502007986 */ /* 0x000fe2000c101904 */
[----:B------:R-:W-:Y:S05]  /*0270*/  EXIT ;  /* 0x000000000000794d */ /* 0x000fea0003800000 */
.L_x_0:
[----:B------:R-:W-:-:S00]  /*0280*/  BRA `(.L_x_0) ;  /* 0xfffffffc00fc7947 */ /* 0x000fc0000383ffff */
[----:B------:R-:W-:-:S00]  /*0290*/  NOP ;  /* 0x0000000000007918 */ /* 0x000fc00000000000 */
        /* <DEDUP_REMOVED lines=14> */
.L_x_1:


//--------------------- .nv.global.init           --------------------------
	.section	.nv.global.init,"aw",@progbits
.nv.global.init:
	.type		_$_str,@object
	.size		_$_str,(_$_str_$_2 - _$_str)
_$_str:
        /*0000*/ 	.byte	0x5f, 0x5f, 0x43, 0x55, 0x44, 0x41, 0x5f, 0x46, 0x54, 0x5a, 0x00
	.type		_$_str_$_2,@object
	.size		_$_str_$_2,(.L_1 - _$_str_$_2)
_$_str_$_2:
        /*000b*/ 	.byte	0x5f, 0x5f, 0x43, 0x55, 0x44, 0x41, 0x5f, 0x50, 0x52, 0x45, 0x43, 0x5f, 0x53, 0x51, 0x52, 0x54
        /*001b*/ 	.byte	0x00
.L_1:


//--------------------- .nv.constant0.triton_poi_fused__native_batch_norm_legit_no_training_relu_9 --------------------------
	.section	.nv.constant0.triton_poi_fused__native_batch_norm_legit_no_training_relu_9,"a",@progbits
	.sectionflags	@""
	.align	4
.nv.constant0.triton_poi_fused__native_batch_norm_legit_no_training_relu_9:
	.zero		580
